//
// Generated by NVIDIA NVVM Compiler
//
// Compiler Build ID: CL-36424714
// Cuda compilation tools, release 13.0, V13.0.88
// Based on NVVM 20.0.0
//

.version 9.0
.target sm_100
.address_size 64

	// .globl	_Z20mult_matrices_kernelPiS_S_4dim2i

.visible .entry _Z20mult_matrices_kernelPiS_S_4dim2i(
	.param .u64 .ptr .align 1 _Z20mult_matrices_kernelPiS_S_4dim2i_param_0,
	.param .u64 .ptr .align 1 _Z20mult_matrices_kernelPiS_S_4dim2i_param_1,
	.param .u64 .ptr .align 1 _Z20mult_matrices_kernelPiS_S_4dim2i_param_2,
	.param .align 4 .b8 _Z20mult_matrices_kernelPiS_S_4dim2i_param_3[8],
	.param .u32 _Z20mult_matrices_kernelPiS_S_4dim2i_param_4
)
{
	.reg .pred 	%p<17>;
	.reg .b32 	%r<119>;
	.reg .b64 	%rd<43>;

	ld.param.u32 	%r2, [_Z20mult_matrices_kernelPiS_S_4dim2i_param_3+4];
	ld.param.u32 	%r1, [_Z20mult_matrices_kernelPiS_S_4dim2i_param_3];
	ld.param.u64 	%rd6, [_Z20mult_matrices_kernelPiS_S_4dim2i_param_0];
	ld.param.u64 	%rd7, [_Z20mult_matrices_kernelPiS_S_4dim2i_param_1];
	ld.param.u64 	%rd5, [_Z20mult_matrices_kernelPiS_S_4dim2i_param_2];
	ld.param.u32 	%r40, [_Z20mult_matrices_kernelPiS_S_4dim2i_param_4];
	cvta.to.global.u64 	%rd1, %rd7;
	cvta.to.global.u64 	%rd2, %rd6;
	cvta.to.global.u64 	%rd3, %rd5;
	mov.u32 	%r41, %ctaid.y;
	mov.u32 	%r3, %ntid.y;
	mov.u32 	%r42, %tid.y;
	mad.lo.s32 	%r105, %r41, %r3, %r42;
	setp.ge.s32 	%p1, %r105, %r1;
	@%p1 bra 	$L__BB0_22;
	mov.u32 	%r43, %ctaid.x;
	mov.u32 	%r44, %ntid.x;
	mov.u32 	%r45, %tid.x;
	mad.lo.s32 	%r5, %r43, %r44, %r45;
	setp.gt.s32 	%p2, %r40, 0;
	mov.u32 	%r46, %nctaid.x;
	mul.lo.s32 	%r6, %r44, %r46;
	mov.u32 	%r47, %nctaid.y;
	mul.lo.s32 	%r7, %r3, %r47;
	@%p2 bra 	$L__BB0_2;
	bra.uni 	$L__BB0_18;
$L__BB0_2:
	and.b32  	%r8, %r40, 7;
	and.b32  	%r9, %r40, 2147483640;
	shl.b32 	%r10, %r2, 3;
	mul.wide.s32 	%rd36, %r2, 4;
$L__BB0_3:
	setp.lt.s32 	%p6, %r5, %r2;
	@%p6 bra 	$L__BB0_5;
$L__BB0_4:
	add.s32 	%r105, %r105, %r7;
	setp.lt.s32 	%p16, %r105, %r1;
	@%p16 bra 	$L__BB0_3;
	bra.uni 	$L__BB0_22;
$L__BB0_5:
	mul.lo.s32 	%r13, %r105, %r40;
	mov.u32 	%r106, %r5;
$L__BB0_6:
	ld.param.u64 	%rd42, [_Z20mult_matrices_kernelPiS_S_4dim2i_param_2];
	setp.lt.u32 	%p7, %r40, 8;
	mad.lo.s32 	%r51, %r105, %r2, %r106;
	cvta.to.global.u64 	%rd10, %rd42;
	mul.wide.s32 	%rd11, %r51, 4;
	add.s64 	%rd4, %rd10, %rd11;
	mov.b32 	%r111, 0;
	st.global.u32 	[%rd4], %r111;
	mov.u32 	%r114, %r111;
	@%p7 bra 	$L__BB0_9;
	and.b32  	%r53, %r40, 2147483640;
	neg.s32 	%r109, %r53;
	mov.b32 	%r111, 0;
	mov.u32 	%r107, %r13;
	mov.u32 	%r108, %r106;
$L__BB0_8:
	.pragma "nounroll";
	mul.wide.s32 	%rd12, %r107, 4;
	add.s64 	%rd13, %rd2, %rd12;
	ld.global.u32 	%r54, [%rd13];
	mul.wide.s32 	%rd14, %r108, 4;
	add.s64 	%rd15, %rd1, %rd14;
	ld.global.u32 	%r55, [%rd15];
	mad.lo.s32 	%r56, %r55, %r54, %r111;
	st.global.u32 	[%rd4], %r56;
	ld.global.u32 	%r57, [%rd13+4];
	mul.wide.s32 	%rd16, %r2, 4;
	add.s64 	%rd17, %rd15, %rd16;
	ld.global.u32 	%r58, [%rd17];
	mad.lo.s32 	%r59, %r58, %r57, %r56;
	st.global.u32 	[%rd4], %r59;
	ld.global.u32 	%r60, [%rd13+8];
	add.s64 	%rd18, %rd17, %rd16;
	ld.global.u32 	%r61, [%rd18];
	mad.lo.s32 	%r62, %r61, %r60, %r59;
	st.global.u32 	[%rd4], %r62;
	ld.global.u32 	%r63, [%rd13+12];
	add.s64 	%rd19, %rd18, %rd16;
	ld.global.u32 	%r64, [%rd19];
	mad.lo.s32 	%r65, %r64, %r63, %r62;
	st.global.u32 	[%rd4], %r65;
	ld.global.u32 	%r66, [%rd13+16];
	add.s64 	%rd20, %rd19, %rd16;
	ld.global.u32 	%r67, [%rd20];
	mad.lo.s32 	%r68, %r67, %r66, %r65;
	st.global.u32 	[%rd4], %r68;
	ld.global.u32 	%r69, [%rd13+20];
	add.s64 	%rd21, %rd20, %rd16;
	ld.global.u32 	%r70, [%rd21];
	mad.lo.s32 	%r71, %r70, %r69, %r68;
	st.global.u32 	[%rd4], %r71;
	ld.global.u32 	%r72, [%rd13+24];
	add.s64 	%rd22, %rd21, %rd16;
	ld.global.u32 	%r73, [%rd22];
	mad.lo.s32 	%r74, %r73, %r72, %r71;
	st.global.u32 	[%rd4], %r74;
	ld.global.u32 	%r75, [%rd13+28];
	add.s64 	%rd23, %rd22, %rd16;
	ld.global.u32 	%r76, [%rd23];
	mad.lo.s32 	%r111, %r76, %r75, %r74;
	st.global.u32 	[%rd4], %r111;
	add.s32 	%r109, %r109, 8;
	add.s32 	%r108, %r108, %r10;
	add.s32 	%r107, %r107, 8;
	setp.ne.s32 	%p8, %r109, 0;
	mov.u32 	%r114, %r9;
	@%p8 bra 	$L__BB0_8;
$L__BB0_9:
	setp.eq.s32 	%p9, %r8, 0;
	@%p9 bra 	$L__BB0_17;
	add.s32 	%r77, %r8, -1;
	setp.lt.u32 	%p10, %r77, 3;
	@%p10 bra 	$L__BB0_12;
	add.s32 	%r78, %r114, %r13;
	mad.lo.s32 	%r79, %r114, %r2, %r106;
	mul.wide.s32 	%rd24, %r78, 4;
	add.s64 	%rd25, %rd2, %rd24;
	ld.global.u32 	%r80, [%rd25];
	mul.wide.s32 	%rd26, %r79, 4;
	add.s64 	%rd27, %rd1, %rd26;
	ld.global.u32 	%r81, [%rd27];
	mad.lo.s32 	%r82, %r81, %r80, %r111;
	st.global.u32 	[%rd4], %r82;
	ld.global.u32 	%r83, [%rd25+4];
	add.s64 	%rd29, %rd27, %rd36;
	ld.global.u32 	%r84, [%rd29];
	mad.lo.s32 	%r85, %r84, %r83, %r82;
	st.global.u32 	[%rd4], %r85;
	ld.global.u32 	%r86, [%rd25+8];
	add.s64 	%rd30, %rd29, %rd36;
	ld.global.u32 	%r87, [%rd30];
	mad.lo.s32 	%r88, %r87, %r86, %r85;
	st.global.u32 	[%rd4], %r88;
	ld.global.u32 	%r89, [%rd25+12];
	add.s64 	%rd31, %rd30, %rd36;
	ld.global.u32 	%r90, [%rd31];
	mad.lo.s32 	%r111, %r90, %r89, %r88;
	st.global.u32 	[%rd4], %r111;
	add.s32 	%r114, %r114, 4;
$L__BB0_12:
	and.b32  	%r91, %r40, 3;
	setp.eq.s32 	%p11, %r91, 0;
	@%p11 bra 	$L__BB0_17;
	setp.eq.s32 	%p12, %r91, 1;
	@%p12 bra 	$L__BB0_15;
	add.s32 	%r92, %r114, %r13;
	mad.lo.s32 	%r93, %r114, %r2, %r106;
	mul.wide.s32 	%rd32, %r92, 4;
	add.s64 	%rd33, %rd2, %rd32;
	ld.global.u32 	%r94, [%rd33];
	mul.wide.s32 	%rd34, %r93, 4;
	add.s64 	%rd35, %rd1, %rd34;
	ld.global.u32 	%r95, [%rd35];
	mad.lo.s32 	%r96, %r95, %r94, %r111;
	st.global.u32 	[%rd4], %r96;
	ld.global.u32 	%r97, [%rd33+4];
	add.s64 	%rd37, %rd35, %rd36;
	ld.global.u32 	%r98, [%rd37];
	mad.lo.s32 	%r111, %r98, %r97, %r96;
	st.global.u32 	[%rd4], %r111;
	add.s32 	%r114, %r114, 2;
$L__BB0_15:
	and.b32  	%r99, %r40, 1;
	setp.eq.b32 	%p13, %r99, 1;
	not.pred 	%p14, %p13;
	@%p14 bra 	$L__BB0_17;
	add.s32 	%r100, %r114, %r13;
	mad.lo.s32 	%r101, %r114, %r2, %r106;
	mul.wide.s32 	%rd38, %r100, 4;
	add.s64 	%rd39, %rd2, %rd38;
	ld.global.u32 	%r102, [%rd39];
	mul.wide.s32 	%rd40, %r101, 4;
	add.s64 	%rd41, %rd1, %rd40;
	ld.global.u32 	%r103, [%rd41];
	mad.lo.s32 	%r104, %r103, %r102, %r111;
	st.global.u32 	[%rd4], %r104;
$L__BB0_17:
	add.s32 	%r106, %r106, %r6;
	setp.lt.s32 	%p15, %r106, %r2;
	@%p15 bra 	$L__BB0_6;
	bra.uni 	$L__BB0_4;
$L__BB0_18:
	setp.ge.s32 	%p3, %r5, %r2;
	@%p3 bra 	$L__BB0_21;
	mul.lo.s32 	%r36, %r105, %r2;
	mov.u32 	%r118, %r5;
$L__BB0_20:
	add.s32 	%r48, %r118, %r36;
	mul.wide.s32 	%rd8, %r48, 4;
	add.s64 	%rd9, %rd3, %rd8;
	mov.b32 	%r49, 0;
	st.global.u32 	[%rd9], %r49;
	add.s32 	%r118, %r118, %r6;
	setp.lt.s32 	%p4, %r118, %r2;
	@%p4 bra 	$L__BB0_20;
$L__BB0_21:
	add.s32 	%r105, %r105, %r7;
	setp.lt.s32 	%p5, %r105, %r1;
	@%p5 bra 	$L__BB0_18;
$L__BB0_22:
	ret;

}


// ===== COMPILED SASS (sm_100) =====

	.target	sm_100

	.elftype	@"ET_EXEC"


//--------------------- .note.nv.tkinfo           --------------------------
	.section	.note.nv.tkinfo,"",@"SHT_NOTE"
	.sectionflags	@"SHF_NOTE_NV_TKINFO"
	.tkinfo
        /*0018*/ 	.word	0x00000002
        /*0030*/ 	.string	""
        /*0030*/ 	.string	"ptxas"
        /*0030*/ 	.string	"Cuda compilation tools, release 13.0, V13.0.88"
        /*0030*/ 	.string	"Build cuda_13.0.r13.0/compiler.36424714_0"
        /*0030*/ 	.string	"-arch sm_100 -m 64 "



//--------------------- .note.nv.cuinfo           --------------------------
	.section	.note.nv.cuinfo,"",@"SHT_NOTE"
	.sectionflags	@"SHF_NOTE_NV_CUINFO"
        /*0018*/ 	.short	0x0002
        /*001a*/ 	.short	0x0064
        /*001c*/ 	.short	0x0082
	.zero		2


//--------------------- .nv.info                  --------------------------
	.section	.nv.info,"",@"SHT_CUDA_INFO"
	.align	4


	//----- nvinfo : EIATTR_REGCOUNT
	.align		4
        /*0000*/ 	.byte	0x04, 0x2f
        /*0002*/ 	.short	(.L_1 - .L_0)
	.align		4
.L_0:
        /*0004*/ 	.word	index@(_Z20mult_matrices_kernelPiS_S_4dim2i)
        /*0008*/ 	.word	0x00000020


	//----- nvinfo : EIATTR_FRAME_SIZE
	.align		4
.L_1:
        /*000c*/ 	.byte	0x04, 0x11
        /*000e*/ 	.short	(.L_3 - .L_2)
	.align		4
.L_2:
        /*0010*/ 	.word	index@(_Z20mult_matrices_kernelPiS_S_4dim2i)
        /*0014*/ 	.word	0x00000000


	//----- nvinfo : EIATTR_MIN_STACK_SIZE
	.align		4
.L_3:
        /*0018*/ 	.byte	0x04, 0x12
        /*001a*/ 	.short	(.L_5 - .L_4)
	.align		4
.L_4:
        /*001c*/ 	.word	index@(_Z20mult_matrices_kernelPiS_S_4dim2i)
        /*0020*/ 	.word	0x00000000
.L_5:


//--------------------- .nv.compat                --------------------------
	.section	.nv.compat,"",@"SHT_CUDA_COMPAT_INFO"
	.align	4
        /*0000*/ 	.byte	0x02, 0x09, 0x00, 0x00, 0x02, 0x02, 0x01, 0x00, 0x02, 0x05, 0x05, 0x00, 0x03, 0x07, 0x01, 0x01
        /*0010*/ 	.byte	0x02, 0x03, 0x00, 0x00, 0x02, 0x06, 0x01, 0x00, 0x04, 0x0b, 0x08, 0x00, 0x09, 0x00, 0x00, 0x00
        /*0020*/ 	.byte	0x00, 0x00, 0x00, 0x00


//--------------------- .nv.info._Z20mult_matrices_kernelPiS_S_4dim2i --------------------------
	.section	.nv.info._Z20mult_matrices_kernelPiS_S_4dim2i,"",@"SHT_CUDA_INFO"
	.sectionflags	@""
	.align	4


	//----- nvinfo : EIATTR_CUDA_API_VERSION
	.align		4
        /*0000*/ 	.byte	0x04, 0x37
        /*0002*/ 	.short	(.L_7 - .L_6)
.L_6:
        /*0004*/ 	.word	0x00000082


	//----- nvinfo : EIATTR_KPARAM_INFO
	.align		4
.L_7:
        /*0008*/ 	.byte	0x04, 0x17
        /*000a*/ 	.short	(.L_9 - .L_8)
.L_8:
        /*000c*/ 	.word	0x00000000
        /*0010*/ 	.short	0x0004
        /*0012*/ 	.short	0x0020
        /*0014*/ 	.byte	0x00, 0xf0, 0x11, 0x00


	//----- nvinfo : EIATTR_KPARAM_INFO
	.align		4
.L_9:
        /*0018*/ 	.byte	0x04, 0x17
        /*001a*/ 	.short	(.L_11 - .L_10)
.L_10:
        /*001c*/ 	.word	0x00000000
        /*0020*/ 	.short	0x0003
        /*0022*/ 	.short	0x0018
        /*0024*/ 	.byte	0x00, 0xf0, 0x21, 0x00


	//----- nvinfo : EIATTR_KPARAM_INFO
	.align		4
.L_11:
        /*0028*/ 	.byte	0x04, 0x17
        /*002a*/ 	.short	(.L_13 - .L_12)
.L_12:
        /*002c*/ 	.word	0x00000000
        /*0030*/ 	.short	0x0002
        /*0032*/ 	.short	0x0010
        /*0034*/ 	.byte	0x00, 0xf5, 0x21, 0x00


	//----- nvinfo : EIATTR_KPARAM_INFO
	.align		4
.L_13:
        /*0038*/ 	.byte	0x04, 0x17
        /*003a*/ 	.short	(.L_15 - .L_14)
.L_14:
        /*003c*/ 	.word	0x00000000
        /*0040*/ 	.short	0x0001
        /*0042*/ 	.short	0x0008
        /*0044*/ 	.byte	0x00, 0xf5, 0x21, 0x00


	//----- nvinfo : EIATTR_KPARAM_INFO
	.align		4
.L_15:
        /*0048*/ 	.byte	0x04, 0x17
        /*004a*/ 	.short	(.L_17 - .L_16)
.L_16:
        /*004c*/ 	.word	0x00000000
        /*0050*/ 	.short	0x0000
        /*0052*/ 	.short	0x0000
        /*0054*/ 	.byte	0x00, 0xf5, 0x21, 0x00


	//----- nvinfo : EIATTR_SPARSE_MMA_MASK
	.align		4
.L_17:
        /*0058*/ 	.byte	0x03, 0x50
        /*005a*/ 	.short	0x0000


	//----- nvinfo : EIATTR_MAXREG_COUNT
	.align		4
        /*005c*/ 	.byte	0x03, 0x1b
        /*005e*/ 	.short	0x00ff


	//----- nvinfo : EIATTR_MERCURY_ISA_VERSION
	.align		4
        /*0060*/ 	.byte	0x03, 0x5f
        /*0062*/ 	.short	0x0101


	//----- nvinfo : EIATTR_VRC_CTA_INIT_COUNT
	.align		4
        /*0064*/ 	.byte	0x02, 0x4a
	.zero		1
	.zero		1


	//----- nvinfo : EIATTR_EXIT_INSTR_OFFSETS
	.align		4
        /*0068*/ 	.byte	0x04, 0x1c
        /*006a*/ 	.short	(.L_19 - .L_18)


	//   ....[0]....
.L_18:
        /*006c*/ 	.word	0x00000070


	//   ....[1]....
        /*0070*/ 	.word	0x00000250


	//   ....[2]....
        /*0074*/ 	.word	0x00000b40


	//----- nvinfo : EIATTR_CRS_STACK_SIZE
	.align		4
.L_19:
        /*0078*/ 	.byte	0x04, 0x1e
        /*007a*/ 	.short	(.L_21 - .L_20)
.L_20:
        /*007c*/ 	.word	0x00000000


	//----- nvinfo : EIATTR_CBANK_PARAM_SIZE
	.align		4
.L_21:
        /*0080*/ 	.byte	0x03, 0x19
        /*0082*/ 	.short	0x0024


	//----- nvinfo : EIATTR_PARAM_CBANK
	.align		4
        /*0084*/ 	.byte	0x04, 0x0a
        /*0086*/ 	.short	(.L_23 - .L_22)
	.align		4
.L_22:
        /*0088*/ 	.word	index@(.nv.constant0._Z20mult_matrices_kernelPiS_S_4dim2i)
        /*008c*/ 	.short	0x0380
        /*008e*/ 	.short	0x0024


	//----- nvinfo : EIATTR_SW_WAR
	.align		4
.L_23:
        /*0090*/ 	.byte	0x04, 0x36
        /*0092*/ 	.short	(.L_25 - .L_24)
.L_24:
        /*0094*/ 	.word	0x00000008
.L_25:


//--------------------- .nv.callgraph             --------------------------
	.section	.nv.callgraph,"",@"SHT_CUDA_CALLGRAPH"
	.align	4
	.sectionentsize	8
	.align		4
        /*0000*/ 	.word	0x00000000
	.align		4
        /*0004*/ 	.word	0xffffffff
	.align		4
        /*0008*/ 	.word	0x00000000
	.align		4
        /*000c*/ 	.word	0xfffffffe
	.align		4
        /*0010*/ 	.word	0x00000000
	.align		4
        /*0014*/ 	.word	0xfffffffd
	.align		4
        /*0018*/ 	.word	0x00000000
	.align		4
        /*001c*/ 	.word	0xfffffffc


//--------------------- .text._Z20mult_matrices_kernelPiS_S_4dim2i --------------------------
	.section	.text._Z20mult_matrices_kernelPiS_S_4dim2i,"ax",@progbits
	.align	128
        .global         _Z20mult_matrices_kernelPiS_S_4dim2i
        .type           _Z20mult_matrices_kernelPiS_S_4dim2i,@function
        .size           _Z20mult_matrices_kernelPiS_S_4dim2i,(.L_x_14 - _Z20mult_matrices_kernelPiS_S_4dim2i)
        .other          _Z20mult_matrices_kernelPiS_S_4dim2i,@"STO_CUDA_ENTRY STV_DEFAULT"
_Z20mult_matrices_kernelPiS_S_4dim2i:
.text._Z20mult_matrices_kernelPiS_S_4dim2i:
[----:B------:R-:W-:Y:S01]  /*0000*/  LDC R1, c[0x0][0x37c] ;  /* 0x0000df00ff017b82 */ /* 0x000fe20000000800 */
[----:B------:R-:W0:Y:S07]  /*0010*/  S2R R0, SR_TID.Y ;  /* 0x0000000000007919 */ /* 0x000e2e0000002200 */
[----:B------:R-:W0:Y:S01]  /*0020*/  S2UR UR4, SR_CTAID.Y ;  /* 0x00000000000479c3 */ /* 0x000e220000002600 */
[----:B------:R-:W1:Y:S07]  /*0030*/  LDCU UR5, c[0x0][0x398] ;  /* 0x00007300ff0577ac */ /* 0x000e6e0008000800 */
[----:B------:R-:W0:Y:S02]  /*0040*/  LDC R5, c[0x0][0x364] ;  /* 0x0000d900ff057b82 */ /* 0x000e240000000800 */
[----:B0-----:R-:W-:-:S05]  /*0050*/  IMAD R0, R5, UR4, R0 ;  /* 0x0000000405007c24 */ /* 0x001fca000f8e0200 */
[----:B-1----:R-:W-:-:S13]  /*0060*/  ISETP.GE.AND P0, PT, R0, UR5, PT ;  /* 0x0000000500007c0c */ /* 0x002fda000bf06270 */
[----:B------:R-:W-:Y:S05]  /*0070*/  @P0 EXIT ;  /* 0x000000000000094d */ /* 0x000fea0003800000 */
[----:B------:R-:W0:Y:S01]  /*0080*/  S2R R2, SR_TID.X ;  /* 0x0000000000027919 */ /* 0x000e220000002100 */
[----:B------:R-:W1:Y:S01]  /*0090*/  LDCU UR4, c[0x0][0x3a0] ;  /* 0x00007400ff0477ac */ /* 0x000e620008000800 */
[----:B------:R-:W0:Y:S01]  /*00a0*/  S2UR UR5, SR_CTAID.X ;  /* 0x00000000000579c3 */ /* 0x000e220000002500 */
[----:B------:R-:W2:Y:S07]  /*00b0*/  LDCU.64 UR8, c[0x0][0x358] ;  /* 0x00006b00ff0877ac */ /* 0x000eae0008000a00 */
[----:B------:R-:W0:Y:S01]  /*00c0*/  LDC R3, c[0x0][0x360] ;  /* 0x0000d800ff037b82 */ /* 0x000e220000000800 */
[----:B------:R-:W3:Y:S01]  /*00d0*/  LDCU UR6, c[0x0][0x370] ;  /* 0x00006e00ff0677ac */ /* 0x000ee20008000800 */
[----:B------:R-:W4:Y:S01]  /*00e0*/  LDCU UR7, c[0x0][0x374] ;  /* 0x00006e80ff0777ac */ /* 0x000f220008000800 */
[----:B-1----:R-:W-:Y:S01]  /*00f0*/  UISETP.GT.AND UP0, UPT, UR4, URZ, UPT ;  /* 0x000000ff0400728c */ /* 0x002fe2000bf04270 */
[----:B----4-:R-:W-:-:S02]  /*0100*/  IMAD R5, R5, UR7, RZ ;  /* 0x0000000705057c24 */ /* 0x010fc4000f8e02ff */
[C---:B0-----:R-:W-:Y:S02]  /*0110*/  IMAD R2, R3.reuse, UR5, R2 ;  /* 0x0000000503027c24 */ /* 0x041fe4000f8e0202 */
[----:B---3--:R-:W-:-:S04]  /*0120*/  IMAD R3, R3, UR6, RZ ;  /* 0x0000000603037c24 */ /* 0x008fc8000f8e02ff */
[----:B--2---:R-:W-:Y:S05]  /*0130*/  BRA.U UP0, `(.L_x_0) ;  /* 0x0000000100487547 */ /* 0x004fea000b800000 */
.L_x_4:
[----:B------:R-:W0:Y:S01]  /*0140*/  LDC R11, c[0x0][0x39c] ;  /* 0x0000e700ff0b7b82 */ /* 0x000e220000000800 */
[----:B------:R-:W-:Y:S01]  /*0150*/  BSSY.RECONVERGENT B0, `(.L_x_1) ;  /* 0x000000b000007945 */ /* 0x000fe20003800200 */
[----:B0-----:R-:W-:-:S13]  /*0160*/  ISETP.GE.AND P0, PT, R2, R11, PT ;  /* 0x0000000b0200720c */ /* 0x001fda0003f06270 */
[----:B-1----:R-:W-:Y:S05]  /*0170*/  @P0 BRA `(.L_x_2) ;  /* 0x0000000000200947 */ /* 0x002fea0003800000 */
[----:B------:R-:W0:Y:S01]  /*0180*/  LDC.64 R8, c[0x0][0x390] ;  /* 0x0000e400ff087b82 */ /* 0x000e220000000a00 */
[----:B------:R-:W-:-:S07]  /*0190*/  MOV R4, R2 ;  /* 0x0000000200047202 */ /* 0x000fce0000000f00 */
.L_x_3:
[----:B-1----:R-:W-:Y:S01]  /*01a0*/  IMAD R7, R0, R11, R4 ;  /* 0x0000000b00077224 */ /* 0x002fe200078e0204 */
[----:B------:R-:W-:-:S03]  /*01b0*/  IADD3 R4, PT, PT, R3, R4, RZ ;  /* 0x0000000403047210 */ /* 0x000fc60007ffe0ff */
[----:B0-----:R-:W-:Y:S01]  /*01c0*/  IMAD.WIDE R6, R7, 0x4, R8 ;  /* 0x0000000407067825 */ /* 0x001fe200078e0208 */
[----:B------:R-:W-:-:S04]  /*01d0*/  ISETP.GE.AND P0, PT, R4, R11, PT ;  /* 0x0000000b0400720c */ /* 0x000fc80003f06270 */
[----:B------:R1:W-:Y:S09]  /*01e0*/  STG.E desc[UR8][R6.64], RZ ;  /* 0x000000ff06007986 */ /* 0x0003f2000c101908 */
[----:B------:R-:W-:Y:S05]  /*01f0*/  @!P0 BRA `(.L_x_3) ;  /* 0xfffffffc00e88947 */ /* 0x000fea000383ffff */
.L_x_2:
[----:B------:R-:W-:Y:S05]  /*0200*/  BSYNC.RECONVERGENT B0 ;  /* 0x0000000000007941 */ /* 0x000fea0003800200 */
.L_x_1:
[----:B------:R-:W0:Y:S01]  /*0210*/  LDCU UR4, c[0x0][0x398] ;  /* 0x00007300ff0477ac */ /* 0x000e220008000800 */
[----:B------:R-:W-:-:S04]  /*0220*/  IADD3 R0, PT, PT, R5, R0, RZ ;  /* 0x0000000005007210 */ /* 0x000fc80007ffe0ff */
[----:B0-----:R-:W-:-:S13]  /*0230*/  ISETP.GE.AND P0, PT, R0, UR4, PT ;  /* 0x0000000400007c0c */ /* 0x001fda000bf06270 */
[----:B------:R-:W-:Y:S05]  /*0240*/  @!P0 BRA `(.L_x_4) ;  /* 0xfffffffc00bc8947 */ /* 0x000fea000383ffff */
[----:B------:R-:W-:Y:S05]  /*0250*/  EXIT ;  /* 0x000000000000794d */ /* 0x000fea0003800000 */
.L_x_0:
[----:B------:R-:W-:-:S12]  /*0260*/  ULOP3.LUT UR4, UR4, 0x7, URZ, 0xc0, !UPT ;  /* 0x0000000704047892 */ /* 0x000fd8000f8ec0ff */
.L_x_12:
[----:B0-----:R-:W0:Y:S01]  /*0270*/  LDCU UR5, c[0x0][0x39c] ;  /* 0x00007380ff0577ac */ /* 0x001e220008000800 */
[----:B------:R-:W-:Y:S01]  /*0280*/  BSSY.RECONVERGENT B0, `(.L_x_5) ;  /* 0x0000087000007945 */ /* 0x000fe20003800200 */
[----:B0-----:R-:W-:-:S13]  /*0290*/  ISETP.GE.AND P0, PT, R2, UR5, PT ;  /* 0x0000000502007c0c */ /* 0x001fda000bf06270 */
[----:B-12---:R-:W-:Y:S05]  /*02a0*/  @P0 BRA `(.L_x_6) ;  /* 0x0000000800100947 */ /* 0x006fea0003800000 */
[----:B------:R-:W0:Y:S01]  /*02b0*/  LDCU UR5, c[0x0][0x3a0] ;  /* 0x00007400ff0577ac */ /* 0x000e220008000800 */
[----:B------:R-:W-:Y:S01]  /*02c0*/  MOV R4, R2 ;  /* 0x0000000200047202 */ /* 0x000fe20000000f00 */
[----:B0-----:R-:W-:-:S07]  /*02d0*/  IMAD R6, R0, UR5, RZ ;  /* 0x0000000500067c24 */ /* 0x001fce000f8e02ff */
.L_x_11:
[----:B0-----:R-:W0:Y:S01]  /*02e0*/  LDC R7, c[0x0][0x39c] ;  /* 0x0000e700ff077b82 */ /* 0x001e220000000800 */
[----:B-12---:R-:W-:-:S07]  /*02f0*/  HFMA2 R13, -RZ, RZ, 0, 0 ;  /* 0x00000000ff0d7431 */ /* 0x006fce00000001ff */
[----:B------:R-:W1:Y:S08]  /*0300*/  LDC.64 R14, c[0x0][0x390] ;  /* 0x0000e400ff0e7b82 */ /* 0x000e700000000a00 */
[----:B------:R-:W2:Y:S01]  /*0310*/  LDC R8, c[0x0][0x3a0] ;  /* 0x0000e800ff087b82 */ /* 0x000ea20000000800 */
[----:B0-----:R-:W-:-:S04]  /*0320*/  IMAD R9, R0, R7, R4 ;  /* 0x0000000700097224 */ /* 0x001fc800078e0204 */
[----:B-1----:R-:W-:Y:S01]  /*0330*/  IMAD.WIDE R14, R9, 0x4, R14 ;  /* 0x00000004090e7825 */ /* 0x002fe200078e020e */
[----:B------:R-:W-:-:S04]  /*0340*/  MOV R9, RZ ;  /* 0x000000ff00097202 */ /* 0x000fc80000000f00 */
[----:B------:R0:W-:Y:S01]  /*0350*/  STG.E desc[UR8][R14.64], RZ ;  /* 0x000000ff0e007986 */ /* 0x0001e2000c101908 */
[----:B--2---:R-:W-:-:S13]  /*0360*/  ISETP.GE.U32.AND P0, PT, R8, 0x8, PT ;  /* 0x000000080800780c */ /* 0x004fda0003f06070 */
[----:B0-----:R-:W-:Y:S05]  /*0370*/  @!P0 BRA `(.L_x_7) ;  /* 0x0000000000d88947 */ /* 0x001fea0003800000 */
[----:B------:R-:W-:Y:S02]  /*0380*/  LOP3.LUT R10, R8, 0x7ffffff8, RZ, 0xc0, !PT ;  /* 0x7ffffff8080a7812 */ /* 0x000fe400078ec0ff */
[----:B------:R-:W-:Y:S02]  /*0390*/  MOV R13, RZ ;  /* 0x000000ff000d7202 */ /* 0x000fe40000000f00 */
[----:B------:R-:W-:Y:S02]  /*03a0*/  MOV R11, R6 ;  /* 0x00000006000b7202 */ /* 0x000fe40000000f00 */
[----:B------:R-:W-:Y:S02]  /*03b0*/  MOV R12, R4 ;  /* 0x00000004000c7202 */ /* 0x000fe40000000f00 */
[----:B------:R-:W-:-:S07]  /*03c0*/  IADD3 R9, PT, PT, -R10, RZ, RZ ;  /* 0x000000ff0a097210 */ /* 0x000fce0007ffe1ff */
.L_x_8:
[----:B------:R-:W0:Y:S08]  /*03d0*/  LDC.64 R18, c[0x0][0x380] ;  /* 0x0000e000ff127b82 */ /* 0x000e300000000a00 */
[----:B-1----:R-:W1:Y:S01]  /*03e0*/  LDC.64 R16, c[0x0][0x388] ;  /* 0x0000e200ff107b82 */ /* 0x002e620000000a00 */
[----:B0-----:R-:W-:-:S04]  /*03f0*/  IMAD.WIDE R18, R11, 0x4, R18 ;  /* 0x000000040b127825 */ /* 0x001fc800078e0212 */
[----:B-1----:R-:W-:Y:S02]  /*0400*/  IMAD.WIDE R22, R12, 0x4, R16 ;  /* 0x000000040c167825 */ /* 0x002fe400078e0210 */
[----:B------:R-:W2:Y:S04]  /*0410*/  LDG.E R16, desc[UR8][R18.64] ;  /* 0x0000000812107981 */ /* 0x000ea8000c1e1900 */
[----:B------:R-:W2:Y:S02]  /*0420*/  LDG.E R17, desc[UR8][R22.64] ;  /* 0x0000000816117981 */ /* 0x000ea4000c1e1900 */
[----:B--2---:R-:W-:Y:S02]  /*0430*/  IMAD R13, R16, R17, R13 ;  /* 0x00000011100d7224 */ /* 0x004fe400078e020d */
[----:B------:R-:W-:-:S03]  /*0440*/  IMAD.WIDE R16, R7, 0x4, R22 ;  /* 0x0000000407107825 */ /* 0x000fc600078e0216 */
[----:B------:R0:W-:Y:S04]  /*0450*/  STG.E desc[UR8][R14.64], R13 ;  /* 0x0000000d0e007986 */ /* 0x0001e8000c101908 */
[----:B------:R-:W2:Y:S04]  /*0460*/  LDG.E R20, desc[UR8][R18.64+0x4] ;  /* 0x0000040812147981 */ /* 0x000ea8000c1e1900 */
[----:B------:R-:W2:Y:S02]  /*0470*/  LDG.E R21, desc[UR8][R16.64] ;  /* 0x0000000810157981 */ /* 0x000ea4000c1e1900 */
[----:B--2---:R-:W-:-:S02]  /*0480*/  IMAD R25, R20, R21, R13 ;  /* 0x0000001514197224 */ /* 0x004fc400078e020d */
[----:B------:R-:W-:-:S03]  /*0490*/  IMAD.WIDE R20, R7, 0x4, R16 ;  /* 0x0000000407147825 */ /* 0x000fc600078e0210 */
[----:B------:R1:W-:Y:S04]  /*04a0*/  STG.E desc[UR8][R14.64], R25 ;  /* 0x000000190e007986 */ /* 0x0003e8000c101908 */
[----:B------:R-:W2:Y:S04]  /*04b0*/  LDG.E R24, desc[UR8][R18.64+0x8] ;  /* 0x0000080812187981 */ /* 0x000ea8000c1e1900 */
[----:B------:R-:W2:Y:S01]  /*04c0*/  LDG.E R26, desc[UR8][R20.64] ;  /* 0x00000008141a7981 */ /* 0x000ea2000c1e1900 */
[----:B------:R-:W-:-:S04]  /*04d0*/  IMAD.WIDE R22, R7, 0x4, R20 ;  /* 0x0000000407167825 */ /* 0x000fc800078e0214 */
[----:B--2---:R-:W-:-:S05]  /*04e0*/  IMAD R27, R24, R26, R25 ;  /* 0x0000001a181b7224 */ /* 0x004fca00078e0219 */
[----:B------:R2:W-:Y:S04]  /*04f0*/  STG.E desc[UR8][R14.64], R27 ;  /* 0x0000001b0e007986 */ /* 0x0005e8000c101908 */
[----:B------:R-:W3:Y:S04]  /*0500*/  LDG.E R24, desc[UR8][R18.64+0xc] ;  /* 0x00000c0812187981 */ /* 0x000ee8000c1e1900 */
[----:B0-----:R-:W3:Y:S01]  /*0510*/  LDG.E R13, desc[UR8][R22.64] ;  /* 0x00000008160d7981 */ /* 0x001ee2000c1e1900 */
[----:B------:R-:W-:-:S04]  /*0520*/  IMAD.WIDE R16, R7, 0x4, R22 ;  /* 0x0000000407107825 */ /* 0x000fc800078e0216 */
[----:B---3--:R-:W-:-:S05]  /*0530*/  IMAD R13, R24, R13, R27 ;  /* 0x0000000d180d7224 */ /* 0x008fca00078e021b */
[----:B------:R0:W-:Y:S04]  /*0540*/  STG.E desc[UR8][R14.64], R13 ;  /* 0x0000000d0e007986 */ /* 0x0001e8000c101908 */
[----:B------:R-:W3:Y:S04]  /*0550*/  LDG.E R24, desc[UR8][R18.64+0x10] ;  /* 0x0000100812187981 */ /* 0x000ee8000c1e1900 */
[----:B-1----:R-:W3:Y:S01]  /*0560*/  LDG.E R25, desc[UR8][R16.64] ;  /* 0x0000000810197981 */ /* 0x002ee2000c1e1900 */
[----:B------:R-:W-:-:S04]  /*0570*/  IMAD.WIDE R20, R7, 0x4, R16 ;  /* 0x0000000407147825 */ /* 0x000fc800078e0210 */
[----:B---3--:R-:W-:-:S05]  /*0580*/  IMAD R25, R24, R25, R13 ;  /* 0x0000001918197224 */ /* 0x008fca00078e020d */
[----:B------:R1:W-:Y:S04]  /*0590*/  STG.E desc[UR8][R14.64], R25 ;  /* 0x000000190e007986 */ /* 0x0003e8000c101908 */
[----:B------:R-:W2:Y:S04]  /*05a0*/  LDG.E R24, desc[UR8][R18.64+0x14] ;  /* 0x0000140812187981 */ /* 0x000ea8000c1e1900 */
[----:B------:R-:W2:Y:S01]  /*05b0*/  LDG.E R26, desc[UR8][R20.64] ;  /* 0x00000008141a7981 */ /* 0x000ea2000c1e1900 */
[----:B------:R-:W-:-:S04]  /*05c0*/  IMAD.WIDE R22, R7, 0x4, R20 ;  /* 0x0000000407167825 */ /* 0x000fc800078e0214 */
[----:B--2---:R-:W-:-:S05]  /*05d0*/  IMAD R27, R24, R26, R25 ;  /* 0x0000001a181b7224 */ /* 0x004fca00078e0219 */
[----:B------:R1:W-:Y:S04]  /*05e0*/  STG.E desc[UR8][R14.64], R27 ;  /* 0x0000001b0e007986 */ /* 0x0003e8000c101908 */
[----:B------:R-:W2:Y:S04]  /*05f0*/  LDG.E R24, desc[UR8][R18.64+0x18] ;  /* 0x0000180812187981 */ /* 0x000ea8000c1e1900 */
[----:B0-----:R-:W2:Y:S01]  /*0600*/  LDG.E R13, desc[UR8][R22.64] ;  /* 0x00000008160d7981 */ /* 0x001ea2000c1e1900 */
[----:B------:R-:W-:-:S04]  /*0610*/  IMAD.WIDE R16, R7, 0x4, R22 ;  /* 0x0000000407107825 */ /* 0x000fc800078e0216 */
[----:B--2---:R-:W-:-:S05]  /*0620*/  IMAD R29, R24, R13, R27 ;  /* 0x0000000d181d7224 */ /* 0x004fca00078e021b */
[----:B------:R1:W-:Y:S04]  /*0630*/  STG.E desc[UR8][R14.64], R29 ;  /* 0x0000001d0e007986 */ /* 0x0003e8000c101908 */
[----:B------:R-:W2:Y:S04]  /*0640*/  LDG.E R24, desc[UR8][R18.64+0x1c] ;  /* 0x00001c0812187981 */ /* 0x000ea8000c1e1900 */
[----:B------:R-:W2:Y:S01]  /*0650*/  LDG.E R16, desc[UR8][R16.64] ;  /* 0x0000000810107981 */ /* 0x000ea2000c1e1900 */
[----:B------:R-:W-:Y:S02]  /*0660*/  IADD3 R9, PT, PT, R9, 0x8, RZ ;  /* 0x0000000809097810 */ /* 0x000fe40007ffe0ff */
[----:B------:R-:W-:-:S02]  /*0670*/  IADD3 R11, PT, PT, R11, 0x8, RZ ;  /* 0x000000080b0b7810 */ /* 0x000fc40007ffe0ff */
[----:B------:R-:W-:Y:S02]  /*0680*/  ISETP.NE.AND P0, PT, R9, RZ, PT ;  /* 0x000000ff0900720c */ /* 0x000fe40003f05270 */
[----:B------:R-:W-:Y:S01]  /*0690*/  LEA R12, R7, R12, 0x3 ;  /* 0x0000000c070c7211 */ /* 0x000fe200078e18ff */
[----:B--2---:R-:W-:-:S05]  /*06a0*/  IMAD R13, R24, R16, R29 ;  /* 0x00000010180d7224 */ /* 0x004fca00078e021d */
[----:B------:R1:W-:Y:S05]  /*06b0*/  STG.E desc[UR8][R14.64], R13 ;  /* 0x0000000d0e007986 */ /* 0x0003ea000c101908 */
[----:B------:R-:W-:Y:S05]  /*06c0*/  @P0 BRA `(.L_x_8) ;  /* 0xfffffffc00400947 */ /* 0x000fea000383ffff */
[----:B------:R-:W-:-:S07]  /*06d0*/  MOV R9, R10 ;  /* 0x0000000a00097202 */ /* 0x000fce0000000f00 */
.L_x_7:
[----:B------:R-:W-:-:S09]  /*06e0*/  UISETP.NE.AND UP0, UPT, UR4, URZ, UPT ;  /* 0x000000ff0400728c */ /* 0x000fd2000bf05270 */
[----:B------:R-:W-:Y:S05]  /*06f0*/  BRA.U !UP0, `(.L_x_9) ;  /* 0x0000000108f07547 */ /* 0x000fea000b800000 */
[----:B------:R-:W-:Y:S01]  /*0700*/  UIADD3 UR5, UPT, UPT, UR4, -0x1, URZ ;  /* 0xffffffff04057890 */ /* 0x000fe2000fffe0ff */
[----:B------:R-:W-:-:S03]  /*0710*/  LOP3.LUT P0, R20, R8, 0x3, RZ, 0xc0, !PT ;  /* 0x0000000308147812 */ /* 0x000fc6000780c0ff */
[----:B------:R-:W-:-:S09]  /*0720*/  UISETP.GE.U32.AND UP0, UPT, UR5, 0x3, UPT ;  /* 0x000000030500788c */ /* 0x000fd2000bf06070 */
[----:B------:R-:W-:Y:S05]  /*0730*/  BRA.U !UP0, `(.L_x_10) ;  /* 0x0000000108687547 */ /* 0x000fea000b800000 */
[----:B------:R-:W0:Y:S01]  /*0740*/  LDC.64 R10, c[0x0][0x380] ;  /* 0x0000e000ff0a7b82 */ /* 0x000e220000000a00 */
[----:B------:R-:W-:Y:S01]  /*0750*/  IADD3 R19, PT, PT, R6, R9, RZ ;  /* 0x0000000906137210 */ /* 0x000fe20007ffe0ff */
[----:B------:R-:W-:-:S06]  /*0760*/  IMAD R21, R9, R7, R4 ;  /* 0x0000000709157224 */ /* 0x000fcc00078e0204 */
[----:B------:R-:W2:Y:S01]  /*0770*/  LDC.64 R16, c[0x0][0x388] ;  /* 0x0000e200ff107b82 */ /* 0x000ea20000000a00 */
[----:B0-----:R-:W-:-:S05]  /*0780*/  IMAD.WIDE R10, R19, 0x4, R10 ;  /* 0x00000004130a7825 */ /* 0x001fca00078e020a */
[----:B------:R-:W3:Y:S01]  /*0790*/  LDG.E R12, desc[UR8][R10.64] ;  /* 0x000000080a0c7981 */ /* 0x000ee2000c1e1900 */
[----:B--2---:R-:W-:-:S05]  /*07a0*/  IMAD.WIDE R16, R21, 0x4, R16 ;  /* 0x0000000415107825 */ /* 0x004fca00078e0210 */
[----:B------:R-:W3:Y:S02]  /*07b0*/  LDG.E R18, desc[UR8][R16.64] ;  /* 0x0000000810127981 */ /* 0x000ee4000c1e1900 */
[----:B---3--:R-:W-:Y:S02]  /*07c0*/  IMAD R21, R12, R18, R13 ;  /* 0x000000120c157224 */ /* 0x008fe400078e020d */
[----:B-1----:R-:W-:-:S03]  /*07d0*/  IMAD.WIDE R12, R7, 0x4, R16 ;  /* 0x00000004070c7825 */ /* 0x002fc600078e0210 */
        /* <DEDUP_REMOVED lines=11> */
[----:B------:R-:W2:Y:S04]  /*0890*/  LDG.E R22, desc[UR8][R10.64+0xc] ;  /* 0x00000c080a167981 */ /* 0x000ea8000c1e1900 */
[----:B------:R-:W2:Y:S01]  /*08a0*/  LDG.E R16, desc[UR8][R16.64] ;  /* 0x0000000810107981 */ /* 0x000ea2000c1e1900 */
[----:B------:R-:W-:Y:S01]  /*08b0*/  IADD3 R9, PT, PT, R9, 0x4, RZ ;  /* 0x0000000409097810 */ /* 0x000fe20007ffe0ff */
[----:B--2---:R-:W-:-:S05]  /*08c0*/  IMAD R13, R22, R16, R25 ;  /* 0x00000010160d7224 */ /* 0x004fca00078e0219 */
[----:B------:R0:W-:Y:S02]  /*08d0*/  STG.E desc[UR8][R14.64], R13 ;  /* 0x0000000d0e007986 */ /* 0x0001e4000c101908 */
.L_x_10:
[----:B------:R-:W-:Y:S05]  /*08e0*/  @!P0 BRA `(.L_x_9) ;  /* 0x0000000000748947 */ /* 0x000fea0003800000 */
[----:B------:R-:W2:Y:S01]  /*08f0*/  LDC.64 R10, c[0x0][0x380] ;  /* 0x0000e000ff0a7b82 */ /* 0x000ea20000000a00 */
[----:B------:R-:W-:-:S07]  /*0900*/  ISETP.NE.AND P0, PT, R20, 0x1, PT ;  /* 0x000000011400780c */ /* 0x000fce0003f05270 */
[----:B------:R-:W3:Y:S06]  /*0910*/  LDC.64 R16, c[0x0][0x388] ;  /* 0x0000e200ff107b82 */ /* 0x000eec0000000a00 */
[----:B------:R-:W-:Y:S01]  /*0920*/  @P0 IADD3 R19, PT, PT, R6, R9, RZ ;  /* 0x0000000906130210 */ /* 0x000fe20007ffe0ff */
[----:B0-----:R-:W-:Y:S01]  /*0930*/  @P0 IMAD R21, R9, R7, R4 ;  /* 0x0000000709150224 */ /* 0x001fe200078e0204 */
[----:B------:R-:W0:Y:S03]  /*0940*/  LDC.64 R22, c[0x0][0x380] ;  /* 0x0000e000ff167b82 */ /* 0x000e260000000a00 */
[----:B--2---:R-:W-:-:S05]  /*0950*/  @P0 IMAD.WIDE R10, R19, 0x4, R10 ;  /* 0x00000004130a0825 */ /* 0x004fca00078e020a */
[----:B------:R-:W1:Y:S01]  /*0960*/  @P0 LDG.E R12, desc[UR8][R10.64] ;  /* 0x000000080a0c0981 */ /* 0x000e62000c1e1900 */
[----:B---3--:R-:W-:-:S05]  /*0970*/  @P0 IMAD.WIDE R16, R21, 0x4, R16 ;  /* 0x0000000415100825 */ /* 0x008fca00078e0210 */
[----:B------:R-:W1:Y:S01]  /*0980*/  @P0 LDG.E R18, desc[UR8][R16.64] ;  /* 0x0000000810120981 */ /* 0x000e62000c1e1900 */
[----:B------:R-:W-:Y:S01]  /*0990*/  @P0 IMAD.WIDE R20, R7, 0x4, R16 ;  /* 0x0000000407140825 */ /* 0x000fe200078e0210 */
[----:B------:R-:W-:-:S04]  /*09a0*/  LOP3.LUT R8, R8, 0x1, RZ, 0xc0, !PT ;  /* 0x0000000108087812 */ /* 0x000fc800078ec0ff */
[----:B------:R-:W-:Y:S01]  /*09b0*/  ISETP.NE.U32.AND P1, PT, R8, 0x1, PT ;  /* 0x000000010800780c */ /* 0x000fe20003f25070 */
[----:B-1----:R-:W-:Y:S02]  /*09c0*/  @P0 IMAD R25, R12, R18, R13 ;  /* 0x000000120c190224 */ /* 0x002fe400078e020d */
[----:B------:R-:W1:Y:S03]  /*09d0*/  LDC.64 R18, c[0x0][0x388] ;  /* 0x0000e200ff127b82 */ /* 0x000e660000000a00 */
[----:B------:R2:W-:Y:S04]  /*09e0*/  @P0 STG.E desc[UR8][R14.64], R25 ;  /* 0x000000190e000986 */ /* 0x0005e8000c101908 */
[----:B------:R-:W3:Y:S04]  /*09f0*/  @P0 LDG.E R12, desc[UR8][R10.64+0x4] ;  /* 0x000004080a0c0981 */ /* 0x000ee8000c1e1900 */
[----:B------:R-:W3:Y:S01]  /*0a00*/  @P0 LDG.E R20, desc[UR8][R20.64] ;  /* 0x0000000814140981 */ /* 0x000ee2000c1e1900 */
[----:B------:R-:W-:-:S04]  /*0a10*/  @P0 IADD3 R9, PT, PT, R9, 0x2, RZ ;  /* 0x0000000209090810 */ /* 0x000fc80007ffe0ff */
[----:B------:R-:W-:Y:S01]  /*0a20*/  @!P1 IADD3 R17, PT, PT, R6, R9, RZ ;  /* 0x0000000906119210 */ /* 0x000fe20007ffe0ff */
[----:B------:R-:W-:-:S04]  /*0a30*/  @!P1 IMAD R9, R9, R7, R4 ;  /* 0x0000000709099224 */ /* 0x000fc800078e0204 */
[----:B0-----:R-:W-:-:S04]  /*0a40*/  @!P1 IMAD.WIDE R22, R17, 0x4, R22 ;  /* 0x0000000411169825 */ /* 0x001fc800078e0216 */
[----:B-1----:R-:W-:-:S04]  /*0a50*/  @!P1 IMAD.WIDE R18, R9, 0x4, R18 ;  /* 0x0000000409129825 */ /* 0x002fc800078e0212 */
[----:B---3--:R-:W-:-:S05]  /*0a60*/  @P0 IMAD R13, R12, R20, R25 ;  /* 0x000000140c0d0224 */ /* 0x008fca00078e0219 */
[----:B------:R2:W-:Y:S04]  /*0a70*/  @P0 STG.E desc[UR8][R14.64], R13 ;  /* 0x0000000d0e000986 */ /* 0x0005e8000c101908 */
[----:B------:R-:W3:Y:S04]  /*0a80*/  @!P1 LDG.E R22, desc[UR8][R22.64] ;  /* 0x0000000816169981 */ /* 0x000ee8000c1e1900 */
[----:B------:R-:W3:Y:S02]  /*0a90*/  @!P1 LDG.E R18, desc[UR8][R18.64] ;  /* 0x0000000812129981 */ /* 0x000ee4000c1e1900 */
[----:B---3--:R-:W-:-:S05]  /*0aa0*/  @!P1 IMAD R9, R22, R18, R13 ;  /* 0x0000001216099224 */ /* 0x008fca00078e020d */
[----:B------:R2:W-:Y:S02]  /*0ab0*/  @!P1 STG.E desc[UR8][R14.64], R9 ;  /* 0x000000090e009986 */ /* 0x0005e4000c101908 */
.L_x_9:
[----:B------:R-:W-:-:S04]  /*0ac0*/  IADD3 R4, PT, PT, R3, R4, RZ ;  /* 0x0000000403047210 */ /* 0x000fc80007ffe0ff */
[----:B------:R-:W-:-:S13]  /*0ad0*/  ISETP.GE.AND P0, PT, R4, R7, PT ;  /* 0x000000070400720c */ /* 0x000fda0003f06270 */
[----:B------:R-:W-:Y:S05]  /*0ae0*/  @!P0 BRA `(.L_x_11) ;  /* 0xfffffff400fc8947 */ /* 0x000fea000383ffff */
.L_x_6:
[----:B------:R-:W-:Y:S05]  /*0af0*/  BSYNC.RECONVERGENT B0 ;  /* 0x0000000000007941 */ /* 0x000fea0003800200 */
.L_x_5:
[----:B------:R-:W3:Y:S01]  /*0b00*/  LDCU UR5, c[0x0][0x398] ;  /* 0x00007300ff0577ac */ /* 0x000ee20008000800 */
[----:B------:R-:W-:-:S04]  /*0b10*/  IADD3 R0, PT, PT, R5, R0, RZ ;  /* 0x0000000005007210 */ /* 0x000fc80007ffe0ff */
[----:B---3--:R-:W-:-:S13]  /*0b20*/  ISETP.GE.AND P0, PT, R0, UR5, PT ;  /* 0x0000000500007c0c */ /* 0x008fda000bf06270 */
[----:B------:R-:W-:Y:S05]  /*0b30*/  @!P0 BRA `(.L_x_12) ;  /* 0xfffffff400cc8947 */ /* 0x000fea000383ffff */
[----:B------:R-:W-:Y:S05]  /*0b40*/  EXIT ;  /* 0x000000000000794d */ /* 0x000fea0003800000 */
.L_x_13:
[----:B------:R-:W-:-:S00]  /*0b50*/  BRA `(.L_x_13) ;  /* 0xfffffffc00fc7947 */ /* 0x000fc0000383ffff */
[----:B------:R-:W-:-:S00]  /*0b60*/  NOP ;  /* 0x0000000000007918 */ /* 0x000fc00000000000 */
        /* <DEDUP_REMOVED lines=9> */
.L_x_14:


//--------------------- .nv.shared.reserved.0     --------------------------
	.section	.nv.shared.reserved.0,"aw",@nobits
	.weak		__nv_reservedSMEM_offset_0_alias
	.size		__nv_reservedSMEM_offset_0_alias, 0, 64
	.other		__nv_reservedSMEM_offset_0_alias,@"STO_CUDA_RESERVED_SHARED STV_DEFAULT"
__nv_reservedSMEM_offset_0_alias:
	.zero		0
	.zero		64


//--------------------- .nv.constant0._Z20mult_matrices_kernelPiS_S_4dim2i --------------------------
	.section	.nv.constant0._Z20mult_matrices_kernelPiS_S_4dim2i,"a",@progbits
	.sectionflags	@""
	.align	4
.nv.constant0._Z20mult_matrices_kernelPiS_S_4dim2i:
	.zero		932


//--------------------- SYMBOLS --------------------------

	.type		.nv.reservedSmem.offset0,@object
	.size		.nv.reservedSmem.offset0,0x4
